	.headerflags	@"EF_CUDA_TEXMODE_UNIFIED EF_CUDA_64BIT_ADDRESS EF_CUDA_ACCELERATORS EF_CUDA_SM90 EF_CUDA_VIRTUAL_SM(EF_CUDA_SM90)"
	.elftype	@"ET_EXEC"


//--------------------- .nv.info                  --------------------------
	.section	.nv.info,"",@"SHT_CUDA_INFO"
	.align	4


	//----- nvinfo : EIATTR_REGCOUNT
	.align		4
        /*0000*/ 	.byte	0x04, 0x2f
        /*0002*/ 	.short	(.L_1 - .L_0)
	.align		4
.L_0:
        /*0004*/ 	.word	index@(triton_poi_fused_mul_native_group_norm_sigmoid_9)
        /*0008*/ 	.word	0x00000020


	//----- nvinfo : EIATTR_MIN_STACK_SIZE
	.align		4
.L_1:
        /*000c*/ 	.byte	0x04, 0x12
        /*000e*/ 	.short	(.L_3 - .L_2)
	.align		4
.L_2:
        /*0010*/ 	.word	index@(triton_poi_fused_mul_native_group_norm_sigmoid_9)
        /*0014*/ 	.word	0x00000000


	//----- nvinfo : EIATTR_FRAME_SIZE
	.align		4
.L_3:
        /*0018*/ 	.byte	0x04, 0x11
        /*001a*/ 	.short	(.L_5 - .L_4)
	.align		4
.L_4:
        /*001c*/ 	.word	index@(triton_poi_fused_mul_native_group_norm_sigmoid_9)
        /*0020*/ 	.word	0x00000000


	//----- nvinfo : EIATTR_MIN_STACK_SIZE
	.align		4
.L_5:
        /*0024*/ 	.byte	0x04, 0x12
        /*0026*/ 	.short	(.L_7 - .L_6)
	.align		4
.L_6:
        /*0028*/ 	.word	index@(triton_poi_fused_mul_native_group_norm_sigmoid_9)
        /*002c*/ 	.word	0x00000000
.L_7:


//--------------------- .nv.info.triton_poi_fused_mul_native_group_norm_sigmoid_9 --------------------------
	.section	.nv.info.triton_poi_fused_mul_native_group_norm_sigmoid_9,"",@"SHT_CUDA_INFO"
	.sectionflags	@""
	.align	4


	//----- nvinfo : EIATTR_CUDA_API_VERSION
	.align		4
        /*0000*/ 	.byte	0x04, 0x37
        /*0002*/ 	.short	(.L_9 - .L_8)
.L_8:
        /*0004*/ 	.word	0x0000007c


	//----- nvinfo : EIATTR_KPARAM_INFO
	.align		4
.L_9:
        /*0008*/ 	.byte	0x04, 0x17
        /*000a*/ 	.short	(.L_11 - .L_10)
.L_10:
        /*000c*/ 	.word	0x00000000
        /*0010*/ 	.short	0x0007
        /*0012*/ 	.short	0x0038
        /*0014*/ 	.byte	0x00, 0xf0, 0x11, 0x00


	//----- nvinfo : EIATTR_KPARAM_INFO
	.align		4
.L_11:
        /*0018*/ 	.byte	0x04, 0x17
        /*001a*/ 	.short	(.L_13 - .L_12)
.L_12:
        /*001c*/ 	.word	0x00000000
        /*0020*/ 	.short	0x0006
        /*0022*/ 	.short	0x0030
        /*0024*/ 	.byte	0x00, 0xf4, 0x21, 0x00


	//----- nvinfo : EIATTR_KPARAM_INFO
	.align		4
.L_13:
        /*0028*/ 	.byte	0x04, 0x17
        /*002a*/ 	.short	(.L_15 - .L_14)
.L_14:
        /*002c*/ 	.word	0x00000000
        /*0030*/ 	.short	0x0005
        /*0032*/ 	.short	0x0028
        /*0034*/ 	.byte	0x00, 0xf4, 0x21, 0x00


	//----- nvinfo : EIATTR_KPARAM_INFO
	.align		4
.L_15:
        /*0038*/ 	.byte	0x04, 0x17
        /*003a*/ 	.short	(.L_17 - .L_16)
.L_16:
        /*003c*/ 	.word	0x00000000
        /*0040*/ 	.short	0x0004
        /*0042*/ 	.short	0x0020
        /*0044*/ 	.byte	0x00, 0xf4, 0x21, 0x00


	//----- nvinfo : EIATTR_KPARAM_INFO
	.align		4
.L_17:
        /*0048*/ 	.byte	0x04, 0x17
        /*004a*/ 	.short	(.L_19 - .L_18)
.L_18:
        /*004c*/ 	.word	0x00000000
        /*0050*/ 	.short	0x0003
        /*0052*/ 	.short	0x0018
        /*0054*/ 	.byte	0x00, 0xf4, 0x21, 0x00


	//----- nvinfo : EIATTR_KPARAM_INFO
	.align		4
.L_19:
        /*0058*/ 	.byte	0x04, 0x17
        /*005a*/ 	.short	(.L_21 - .L_20)
.L_20:
        /*005c*/ 	.word	0x00000000
        /*0060*/ 	.short	0x0002
        /*0062*/ 	.short	0x0010
        /*0064*/ 	.byte	0x00, 0xf4, 0x21, 0x00


	//----- nvinfo : EIATTR_KPARAM_INFO
	.align		4
.L_21:
        /*0068*/ 	.byte	0x04, 0x17
        /*006a*/ 	.short	(.L_23 - .L_22)
.L_22:
        /*006c*/ 	.word	0x00000000
        /*0070*/ 	.short	0x0001
        /*0072*/ 	.short	0x0008
        /*0074*/ 	.byte	0x00, 0xf4, 0x21, 0x00


	//----- nvinfo : EIATTR_KPARAM_INFO
	.align		4
.L_23:
        /*0078*/ 	.byte	0x04, 0x17
        /*007a*/ 	.short	(.L_25 - .L_24)
.L_24:
        /*007c*/ 	.word	0x00000000
        /*0080*/ 	.short	0x0000
        /*0082*/ 	.short	0x0000
        /*0084*/ 	.byte	0x00, 0xf4, 0x21, 0x00


	//----- nvinfo : EIATTR_SPARSE_MMA_MASK
	.align		4
.L_25:
        /*0088*/ 	.byte	0x03, 0x50
        /*008a*/ 	.short	0x0000


	//----- nvinfo : EIATTR_MAXREG_COUNT
	.align		4
        /*008c*/ 	.byte	0x03, 0x1b
        /*008e*/ 	.short	0x00ff


	//----- nvinfo : EIATTR_EXIT_INSTR_OFFSETS
	.align		4
        /*0090*/ 	.byte	0x04, 0x1c
        /*0092*/ 	.short	(.L_27 - .L_26)


	//   ....[0]....
.L_26:
        /*0094*/ 	.word	0x00000c10


	//----- nvinfo : EIATTR_REQNTID
	.align		4
.L_27:
        /*0098*/ 	.byte	0x04, 0x10
        /*009a*/ 	.short	(.L_29 - .L_28)
.L_28:
        /*009c*/ 	.word	0x00000080
        /*00a0*/ 	.word	0x00000001
        /*00a4*/ 	.word	0x00000001


	//----- nvinfo : EIATTR_CBANK_PARAM_SIZE
	.align		4
.L_29:
        /*00a8*/ 	.byte	0x03, 0x19
        /*00aa*/ 	.short	0x003c


	//----- nvinfo : EIATTR_PARAM_CBANK
	.align		4
        /*00ac*/ 	.byte	0x04, 0x0a
        /*00ae*/ 	.short	(.L_31 - .L_30)
	.align		4
.L_30:
        /*00b0*/ 	.word	index@(.nv.constant0.triton_poi_fused_mul_native_group_norm_sigmoid_9)
        /*00b4*/ 	.short	0x0210
        /*00b6*/ 	.short	0x003c


	//----- nvinfo : EIATTR_SW_WAR
	.align		4
.L_31:
        /*00b8*/ 	.byte	0x04, 0x36
        /*00ba*/ 	.short	(.L_33 - .L_32)
.L_32:
        /*00bc*/ 	.word	0x00000008
.L_33:


//--------------------- .nv.callgraph             --------------------------
	.section	.nv.callgraph,"",@"SHT_CUDA_CALLGRAPH"
	.align	4
	.sectionentsize	8
	.align		4
        /*0000*/ 	.word	0x00000000
	.align		4
        /*0004*/ 	.word	0xffffffff
	.align		4
        /*0008*/ 	.word	0x00000000
	.align		4
        /*000c*/ 	.word	0xfffffffe
	.align		4
        /*0010*/ 	.word	0x00000000
	.align		4
        /*0014*/ 	.word	0xfffffffd
	.align		4
        /*0018*/ 	.word	0x00000000
	.align		4
        /*001c*/ 	.word	0xfffffffc


//--------------------- .text.triton_poi_fused_mul_native_group_norm_sigmoid_9 --------------------------
	.section	.text.triton_poi_fused_mul_native_group_norm_sigmoid_9,"ax",@progbits
	.align	128
        .global         triton_poi_fused_mul_native_group_norm_sigmoid_9
        .type           triton_poi_fused_mul_native_group_norm_sigmoid_9,@function
        .size           triton_poi_fused_mul_native_group_norm_sigmoid_9,(.L_x_1 - triton_poi_fused_mul_native_group_norm_sigmoid_9)
        .other          triton_poi_fused_mul_native_group_norm_sigmoid_9,@"STO_CUDA_ENTRY STV_DEFAULT"
triton_poi_fused_mul_native_group_norm_sigmoid_9:
.text.triton_poi_fused_mul_native_group_norm_sigmoid_9:
[----:B------:R-:W-:Y:S01]  /*0000*/  LDC R1, c[0x0][0x28] ;  /* 0x00000a00ff017b82 */ /* 0x000fe20000000800 */
[----:B------:R-:W1:Y:S07]  /*0010*/  S2R R0, SR_TID.X ;  /* 0x0000000000007919 */ /* 0x000e6e0000002100 */
[----:B------:R-:W2:Y:S01]  /*0020*/  LDC.64 R12, c[0x0][0x218] ;  /* 0x00008600ff0c7b82 */ /* 0x000ea20000000a00 */
[----:B------:R-:W-:Y:S01]  /*0030*/  ULDC.64 UR4, c[0x0][0x208] ;  /* 0x0000820000047ab9 */ /* 0x000fe20000000a00 */
[----:B------:R-:W3:Y:S06]  /*0040*/  S2R R3, SR_CTAID.X ;  /* 0x0000000000037919 */ /* 0x000eec0000002500 */
[----:B------:R-:W4:Y:S08]  /*0050*/  LDC.64 R16, c[0x0][0x220] ;  /* 0x00008800ff107b82 */ /* 0x000f300000000a00 */
[----:B------:R-:W5:Y:S08]  /*0060*/  LDC.64 R18, c[0x0][0x228] ;  /* 0x00008a00ff127b82 */ /* 0x000f700000000a00 */
[----:B------:R-:W5:Y:S01]  /*0070*/  LDC.64 R14, c[0x0][0x230] ;  /* 0x00008c00ff0e7b82 */ /* 0x000f620000000a00 */
[----:B-1----:R-:W-:-:S07]  /*0080*/  SHF.L.U32 R0, R0, 0x2, RZ ;  /* 0x0000000200007819 */ /* 0x002fce00000006ff */
[----:B------:R-:W1:Y:S01]  /*0090*/  LDC.64 R28, c[0x0][0x238] ;  /* 0x00008e00ff1c7b82 */ /* 0x000e620000000a00 */
[----:B------:R-:W-:-:S04]  /*00a0*/  LOP3.LUT R0, R0, 0x1fc, RZ, 0xc0, !PT ;  /* 0x000001fc00007812 */ /* 0x000fc800078ec0ff */
[----:B---3--:R-:W-:-:S05]  /*00b0*/  LEA R0, R3, R0, 0xa ;  /* 0x0000000003007211 */ /* 0x008fca00078e50ff */
[----:B--2---:R-:W-:-:S04]  /*00c0*/  IMAD.WIDE R12, R0, 0x4, R12 ;  /* 0x00000004000c7825 */ /* 0x004fc800078e020c */
[----:B----4-:R-:W-:Y:S01]  /*00d0*/  IMAD.WIDE R16, R0, 0x4, R16 ;  /* 0x0000000400107825 */ /* 0x010fe200078e0210 */
[----:B------:R-:W2:Y:S04]  /*00e0*/  LDG.E.128 R8, desc[UR4][R12.64] ;  /* 0x000000040c087981 */ /* 0x000ea8000c1e1d00 */
[----:B------:R-:W2:Y:S01]  /*00f0*/  LDG.E.128 R4, desc[UR4][R16.64] ;  /* 0x0000000410047981 */ /* 0x000ea2000c1e1d00 */
[----:B------:R-:W-:Y:S02]  /*0100*/  SHF.R.S32.HI R2, RZ, 0x15, R3 ;  /* 0x00000015ff027819 */ /* 0x000fe40000011403 */
[----:B------:R-:W-:Y:S02]  /*0110*/  IADD3 R23, R0, 0x200, RZ ;  /* 0x0000020000177810 */ /* 0x000fe40007ffe0ff */
[----:B------:R-:W-:-:S04]  /*0120*/  SGXT R2, R2, 0x1 ;  /* 0x000000010202781a */ /* 0x000fc80000000200 */
[CC--:B------:R-:W-:Y:S02]  /*0130*/  LEA.HI R25, R2.reuse, R0.reuse, RZ, 0xa ;  /* 0x0000000002197211 */ /* 0x0c0fe400078f50ff */
[C---:B------:R-:W-:Y:S02]  /*0140*/  LEA.HI R21, R2.reuse, R0, RZ, 0xc ;  /* 0x0000000002157211 */ /* 0x040fe400078f60ff */
[----:B------:R-:W-:Y:S02]  /*0150*/  SHF.R.S32.HI R25, RZ, 0xa, R25 ;  /* 0x0000000aff197819 */ /* 0x000fe40000011419 */
[C---:B------:R-:W-:Y:S02]  /*0160*/  LEA.HI R3, R2.reuse, R23, RZ, 0xa ;  /* 0x0000001702037211 */ /* 0x040fe400078f50ff */
[----:B------:R-:W-:Y:S02]  /*0170*/  LEA.HI R20, R25, R25, RZ, 0x7 ;  /* 0x0000001919147211 */ /* 0x000fe400078f38ff */
[----:B------:R-:W-:-:S02]  /*0180*/  LEA.HI R23, R2, R23, RZ, 0xc ;  /* 0x0000001702177211 */ /* 0x000fc400078f60ff */
[----:B------:R-:W-:Y:S02]  /*0190*/  LOP3.LUT R20, R20, 0xffffff80, RZ, 0xc0, !PT ;  /* 0xffffff8014147812 */ /* 0x000fe400078ec0ff */
[----:B------:R-:W-:Y:S02]  /*01a0*/  SHF.R.S32.HI R21, RZ, 0xc, R21 ;  /* 0x0000000cff157819 */ /* 0x000fe40000011415 */
[----:B------:R-:W-:Y:S02]  /*01b0*/  SHF.R.S32.HI R23, RZ, 0xc, R23 ;  /* 0x0000000cff177819 */ /* 0x000fe40000011417 */
[----:B------:R-:W-:Y:S01]  /*01c0*/  IADD3 R25, R25, -R20, RZ ;  /* 0x8000001419197210 */ /* 0x000fe20007ffe0ff */
[----:B-----5:R-:W-:Y:S01]  /*01d0*/  IMAD.WIDE R26, R21, 0x4, R18 ;  /* 0x00000004151a7825 */ /* 0x020fe200078e0212 */
[----:B------:R-:W-:-:S03]  /*01e0*/  SHF.R.S32.HI R3, RZ, 0xa, R3 ;  /* 0x0000000aff037819 */ /* 0x000fc60000011403 */
[----:B0-----:R-:W-:Y:S01]  /*01f0*/  IMAD.WIDE R20, R21, 0x4, R14 ;  /* 0x0000000415147825 */ /* 0x001fe200078e020e */
[----:B------:R-:W-:-:S03]  /*0200*/  LEA.HI R2, R3, R3, RZ, 0x7 ;  /* 0x0000000303027211 */ /* 0x000fc600078f38ff */
[C---:B------:R-:W-:Y:S01]  /*0210*/  IMAD.WIDE R18, R23.reuse, 0x4, R18 ;  /* 0x0000000417127825 */ /* 0x040fe200078e0212 */
[----:B------:R-:W-:Y:S01]  /*0220*/  LOP3.LUT R2, R2, 0xffffff80, RZ, 0xc0, !PT ;  /* 0xffffff8002027812 */ /* 0x000fe200078ec0ff */
[----:B------:R-:W3:Y:S02]  /*0230*/  LDG.E.EL R21, desc[UR4][R20.64] ;  /* 0x0000000414157981 */ /* 0x000ee4000c2e1900 */
[----:B------:R-:W-:Y:S01]  /*0240*/  IMAD.WIDE R14, R23, 0x4, R14 ;  /* 0x00000004170e7825 */ /* 0x000fe200078e020e */
[----:B------:R-:W-:Y:S02]  /*0250*/  IADD3 R3, R3, -R2, RZ ;  /* 0x8000000203037210 */ /* 0x000fe40007ffe0ff */
[----:B------:R-:W4:Y:S01]  /*0260*/  LDG.E.EL R2, desc[UR4][R26.64] ;  /* 0x000000041a027981 */ /* 0x000f22000c2e1900 */
[----:B-1----:R-:W-:-:S05]  /*0270*/  IMAD.WIDE R22, R25, 0x4, R28 ;  /* 0x0000000419167825 */ /* 0x002fca00078e021c */
[----:B------:R0:W5:Y:S02]  /*0280*/  LDG.E.EL R20, desc[UR4][R22.64] ;  /* 0x0000000416147981 */ /* 0x000164000c2e1900 */
[----:B0-----:R-:W0:Y:S02]  /*0290*/  LDC.64 R22, c[0x0][0x240] ;  /* 0x00009000ff167b82 */ /* 0x001e240000000a00 */
[----:B0-----:R-:W-:-:S06]  /*02a0*/  IMAD.WIDE R24, R25, 0x4, R22 ;  /* 0x0000000419187825 */ /* 0x001fcc00078e0216 */
[----:B------:R0:W5:Y:S01]  /*02b0*/  LDG.E.EL R25, desc[UR4][R24.64] ;  /* 0x0000000418197981 */ /* 0x000162000c2e1900 */
[----:B------:R-:W-:-:S04]  /*02c0*/  IMAD.WIDE R28, R3, 0x4, R28 ;  /* 0x00000004031c7825 */ /* 0x000fc800078e021c */
[----:B------:R-:W-:Y:S02]  /*02d0*/  IMAD.WIDE R22, R3, 0x4, R22 ;  /* 0x0000000403167825 */ /* 0x000fe400078e0216 */
[----:B------:R-:W5:Y:S04]  /*02e0*/  LDG.E.EL R28, desc[UR4][R28.64] ;  /* 0x000000041c1c7981 */ /* 0x000f68000c2e1900 */
[----:B------:R-:W5:Y:S01]  /*02f0*/  LDG.E.EL R23, desc[UR4][R22.64] ;  /* 0x0000000416177981 */ /* 0x000f62000c2e1900 */
[----:B--2---:R-:W-:-:S03]  /*0300*/  FADD R27, R8, R4 ;  /* 0x00000004081b7221 */ /* 0x004fc60000000000 */
[----:B------:R-:W2:Y:S04]  /*0310*/  LDG.E.EL R4, desc[UR4][R18.64] ;  /* 0x0000000412047981 */ /* 0x000ea8000c2e1900 */
[----:B------:R1:W2:Y:S04]  /*0320*/  LDG.E.EL R8, desc[UR4][R14.64] ;  /* 0x000000040e087981 */ /* 0x0002a8000c2e1900 */
[----:B------:R-:W2:Y:S04]  /*0330*/  LDG.E.128 R16, desc[UR4][R16.64+0x800] ;  /* 0x0008000410107981 */ /* 0x000ea8000c1e1d00 */
[----:B------:R-:W2:Y:S01]  /*0340*/  LDG.E.128 R12, desc[UR4][R12.64+0x800] ;  /* 0x000800040c0c7981 */ /* 0x000ea2000c1e1d00 */
[----:B------:R-:W-:Y:S01]  /*0350*/  FADD R5, R9, R5 ;  /* 0x0000000509057221 */ /* 0x000fe20000000000 */
[----:B------:R-:W-:Y:S01]  /*0360*/  FADD R7, R11, R7 ;  /* 0x000000070b077221 */ /* 0x000fe20000000000 */
[----:B----4-:R-:W-:-:S04]  /*0370*/  FADD R26, -R2, R27 ;  /* 0x0000001b021a7221 */ /* 0x010fc80000000100 */
[----:B---3--:R-:W-:Y:S01]  /*0380*/  FMUL R3, R21, R26 ;  /* 0x0000001a15037220 */ /* 0x008fe20000400000 */
[----:B0-----:R-:W-:Y:S01]  /*0390*/  FADD R24, -R2, R5 ;  /* 0x0000000502187221 */ /* 0x001fe20000000100 */
[----:B------:R-:W-:-:S03]  /*03a0*/  FADD R5, R10, R6 ;  /* 0x000000060a057221 */ /* 0x000fc60000000000 */
[----:B------:R-:W-:Y:S01]  /*03b0*/  FMUL R24, R21, R24 ;  /* 0x0000001815187220 */ /* 0x000fe20000400000 */
[C---:B------:R-:W-:Y:S01]  /*03c0*/  FADD R6, -R2.reuse, R5 ;  /* 0x0000000502067221 */ /* 0x040fe20000000100 */
[----:B------:R-:W-:-:S03]  /*03d0*/  FADD R2, -R2, R7 ;  /* 0x0000000702027221 */ /* 0x000fc60000000100 */
[C---:B------:R-:W-:Y:S01]  /*03e0*/  FMUL R6, R21.reuse, R6 ;  /* 0x0000000615067220 */ /* 0x040fe20000400000 */
[----:B------:R-:W-:Y:S01]  /*03f0*/  FMUL R2, R21, R2 ;  /* 0x0000000215027220 */ /* 0x000fe20000400000 */
[----:B-----5:R-:W-:-:S04]  /*0400*/  FFMA R3, R20, R3, R25 ;  /* 0x0000000314037223 */ /* 0x020fc80000000019 */
[----:B------:R-:W-:-:S04]  /*0410*/  FADD R10, RZ, -R3 ;  /* 0x80000003ff0a7221 */ /* 0x000fc80000000000 */
[----:B------:R-:W-:Y:S01]  /*0420*/  FMUL R10, R10, 1.4426950216293334961 ;  /* 0x3fb8aa3b0a0a7820 */ /* 0x000fe20000400000 */
[----:B------:R-:W-:-:S04]  /*0430*/  FFMA R5, R20, R24, R25 ;  /* 0x0000001814057223 */ /* 0x000fc80000000019 */
[----:B------:R-:W-:Y:S01]  /*0440*/  FSETP.GEU.AND P4, PT, R10, -126, PT ;  /* 0xc2fc00000a00780b */ /* 0x000fe20003f8e000 */
[----:B------:R-:W-:Y:S01]  /*0450*/  FADD R11, RZ, -R5 ;  /* 0x80000005ff0b7221 */ /* 0x000fe20000000000 */
[C-C-:B------:R-:W-:Y:S01]  /*0460*/  FFMA R6, R20.reuse, R6, R25.reuse ;  /* 0x0000000614067223 */ /* 0x140fe20000000019 */
[----:B------:R-:W-:Y:S02]  /*0470*/  FFMA R7, R20, R2, R25 ;  /* 0x0000000214077223 */ /* 0x000fe40000000019 */
[----:B------:R-:W-:-:S05]  /*0480*/  FMUL R11, R11, 1.4426950216293334961 ;  /* 0x3fb8aa3b0b0b7820 */ /* 0x000fca0000400000 */
[----:B------:R-:W-:-:S03]  /*0490*/  FSETP.GEU.AND P1, PT, R11, -126, PT ;  /* 0xc2fc00000b00780b */ /* 0x000fc60003f2e000 */
[----:B------:R-:W-:-:S10]  /*04a0*/  @!P4 FMUL R10, R10, 0.5 ;  /* 0x3f0000000a0ac820 */ /* 0x000fd40000400000 */
[----:B------:R-:W-:-:S06]  /*04b0*/  @!P1 FMUL R11, R11, 0.5 ;  /* 0x3f0000000b0b9820 */ /* 0x000fcc0000400000 */
[----:B------:R-:W0:Y:S02]  /*04c0*/  MUFU.EX2 R11, R11 ;  /* 0x0000000b000b7308 */ /* 0x000e240000000800 */
[----:B0-----:R-:W-:Y:S01]  /*04d0*/  @!P1 FMUL R11, R11, R11 ;  /* 0x0000000b0b0b9220 */ /* 0x001fe20000400000 */
[----:B--2---:R-:W-:Y:S01]  /*04e0*/  FADD R9, R12, R16 ;  /* 0x000000100c097221 */ /* 0x004fe20000000000 */
[----:B------:R-:W-:Y:S01]  /*04f0*/  FADD R13, R13, R17 ;  /* 0x000000110d0d7221 */ /* 0x000fe20000000000 */
[----:B-1----:R-:W-:Y:S02]  /*0500*/  FADD R15, R15, R19 ;  /* 0x000000130f0f7221 */ /* 0x002fe40000000000 */
[C---:B------:R-:W-:Y:S01]  /*0510*/  FADD R9, -R4.reuse, R9 ;  /* 0x0000000904097221 */ /* 0x040fe20000000100 */
[----:B------:R-:W-:Y:S01]  /*0520*/  FADD R19, -R4, R13 ;  /* 0x0000000d04137221 */ /* 0x000fe20000000100 */
[----:B------:R-:W-:Y:S02]  /*0530*/  FADD R17, R14, R18 ;  /* 0x000000120e117221 */ /* 0x000fe40000000000 */
[C---:B------:R-:W-:Y:S01]  /*0540*/  FMUL R2, R8.reuse, R9 ;  /* 0x0000000908027220 */ /* 0x040fe20000400000 */
[----:B------:R-:W-:Y:S01]  /*0550*/  FMUL R9, R8, R19 ;  /* 0x0000001308097220 */ /* 0x000fe20000400000 */
[----:B------:R-:W-:Y:S01]  /*0560*/  FADD R14, RZ, -R6 ;  /* 0x80000006ff0e7221 */ /* 0x000fe20000000000 */
[----:B------:R-:W-:Y:S01]  /*0570*/  FADD R17, -R4, R17 ;  /* 0x0000001104117221 */ /* 0x000fe20000000100 */
[----:B------:R0:W1:Y:S01]  /*0580*/  MUFU.EX2 R12, R10 ;  /* 0x0000000a000c7308 */ /* 0x0000620000000800 */
[----:B------:R-:W-:Y:S01]  /*0590*/  FFMA R9, R28, R9, R23 ;  /* 0x000000091c097223 */ /* 0x000fe20000000017 */
[----:B------:R-:W-:Y:S01]  /*05a0*/  FMUL R14, R14, 1.4426950216293334961 ;  /* 0x3fb8aa3b0e0e7820 */ /* 0x000fe20000400000 */
[----:B------:R-:W-:-:S02]  /*05b0*/  FADD R15, -R4, R15 ;  /* 0x0000000f040f7221 */ /* 0x000fc40000000100 */
[----:B------:R-:W-:Y:S01]  /*05c0*/  FADD R4, RZ, -R9 ;  /* 0x80000009ff047221 */ /* 0x000fe20000000000 */
[----:B0-----:R-:W-:Y:S01]  /*05d0*/  FMUL R10, R8, R17 ;  /* 0x00000011080a7220 */ /* 0x001fe20000400000 */
[----:B------:R-:W-:Y:S01]  /*05e0*/  FSETP.GEU.AND P0, PT, R14, -126, PT ;  /* 0xc2fc00000e00780b */ /* 0x000fe20003f0e000 */
[--C-:B------:R-:W-:Y:S01]  /*05f0*/  FFMA R2, R28, R2, R23.reuse ;  /* 0x000000021c027223 */ /* 0x100fe20000000017 */
[----:B------:R-:W-:Y:S01]  /*0600*/  FMUL R15, R8, R15 ;  /* 0x0000000f080f7220 */ /* 0x000fe20000400000 */
[----:B------:R-:W-:Y:S01]  /*0610*/  FFMA R10, R28, R10, R23 ;  /* 0x0000000a1c0a7223 */ /* 0x000fe20000000017 */
[----:B------:R-:W-:Y:S01]  /*0620*/  FADD R13, RZ, -R7 ;  /* 0x80000007ff0d7221 */ /* 0x000fe20000000000 */
[----:B------:R-:W-:Y:S01]  /*0630*/  FMUL R17, R4, 1.4426950216293334961 ;  /* 0x3fb8aa3b04117820 */ /* 0x000fe20000400000 */
[----:B------:R-:W-:Y:S01]  /*0640*/  FADD R16, RZ, -R2 ;  /* 0x80000002ff107221 */ /* 0x000fe20000000000 */
[----:B------:R-:W-:Y:S01]  /*0650*/  FADD R4, RZ, -R10 ;  /* 0x8000000aff047221 */ /* 0x000fe20000000000 */
[----:B------:R-:W-:Y:S01]  /*0660*/  FFMA R23, R28, R15, R23 ;  /* 0x0000000f1c177223 */ /* 0x000fe20000000017 */
[----:B------:R-:W-:Y:S01]  /*0670*/  FMUL R13, R13, 1.4426950216293334961 ;  /* 0x3fb8aa3b0d0d7820 */ /* 0x000fe20000400000 */
[----:B------:R-:W-:Y:S01]  /*0680*/  FMUL R16, R16, 1.4426950216293334961 ;  /* 0x3fb8aa3b10107820 */ /* 0x000fe20000400000 */
[----:B------:R-:W-:Y:S01]  /*0690*/  FMUL R8, R4, 1.4426950216293334961 ;  /* 0x3fb8aa3b04087820 */ /* 0x000fe20000400000 */
[----:B------:R-:W-:-:S02]  /*06a0*/  FADD R4, RZ, -R23 ;  /* 0x80000017ff047221 */ /* 0x000fc40000000000 */
[----:B------:R-:W-:Y:S01]  /*06b0*/  FSETP.GEU.AND P2, PT, R13, -126, PT ;  /* 0xc2fc00000d00780b */ /* 0x000fe20003f4e000 */
[----:B------:R-:W-:Y:S01]  /*06c0*/  @!P0 FMUL R14, R14, 0.5 ;  /* 0x3f0000000e0e8820 */ /* 0x000fe20000400000 */
[----:B------:R-:W-:Y:S01]  /*06d0*/  FMUL R15, R4, 1.4426950216293334961 ;  /* 0x3fb8aa3b040f7820 */ /* 0x000fe20000400000 */
[----:B------:R-:W-:Y:S02]  /*06e0*/  FSETP.GEU.AND P6, PT, R16, -126, PT ;  /* 0xc2fc00001000780b */ /* 0x000fe40003fce000 */
[----:B------:R-:W-:Y:S01]  /*06f0*/  FSETP.GEU.AND P5, PT, R17, -126, PT ;  /* 0xc2fc00001100780b */ /* 0x000fe20003fae000 */
[----:B-1----:R-:W-:Y:S01]  /*0700*/  @!P4 FMUL R12, R12, R12 ;  /* 0x0000000c0c0cc220 */ /* 0x002fe20000400000 */
[----:B------:R-:W-:Y:S02]  /*0710*/  FSETP.GEU.AND P3, PT, R8, -126, PT ;  /* 0xc2fc00000800780b */ /* 0x000fe40003f6e000 */
[----:B------:R-:W-:Y:S01]  /*0720*/  FSETP.GEU.AND P4, PT, R15, -126, PT ;  /* 0xc2fc00000f00780b */ /* 0x000fe20003f8e000 */
[----:B------:R-:W0:Y:S03]  /*0730*/  MUFU.EX2 R14, R14 ;  /* 0x0000000e000e7308 */ /* 0x000e260000000800 */
[----:B------:R-:W-:-:S03]  /*0740*/  @!P2 FMUL R13, R13, 0.5 ;  /* 0x3f0000000d0da820 */ /* 0x000fc60000400000 */
[----:B------:R-:W-:Y:S02]  /*0750*/  @!P6 FMUL R16, R16, 0.5 ;  /* 0x3f0000001010e820 */ /* 0x000fe40000400000 */
[----:B------:R-:W-:Y:S01]  /*0760*/  @!P5 FMUL R17, R17, 0.5 ;  /* 0x3f0000001111d820 */ /* 0x000fe20000400000 */
[----:B------:R-:W1:Y:S01]  /*0770*/  MUFU.EX2 R13, R13 ;  /* 0x0000000d000d7308 */ /* 0x000e620000000800 */
[----:B------:R-:W-:Y:S01]  /*0780*/  @!P3 FMUL R8, R8, 0.5 ;  /* 0x3f0000000808b820 */ /* 0x000fe20000400000 */
[----:B------:R-:W-:Y:S01]  /*0790*/  FADD R19, R11, 1 ;  /* 0x3f8000000b137421 */ /* 0x000fe20000000000 */
[----:B------:R-:W-:Y:S01]  /*07a0*/  @!P4 FMUL R15, R15, 0.5 ;  /* 0x3f0000000f0fc820 */ /* 0x000fe20000400000 */
[----:B------:R-:W-:Y:S01]  /*07b0*/  FADD R4, R12, 1 ;  /* 0x3f8000000c047421 */ /* 0x000fe20000000000 */
[----:B0-----:R-:W-:-:S03]  /*07c0*/  @!P0 FMUL R14, R14, R14 ;  /* 0x0000000e0e0e8220 */ /* 0x001fc60000400000 */
[----:B------:R-:W0:Y:S01]  /*07d0*/  MUFU.EX2 R16, R16 ;  /* 0x0000001000107308 */ /* 0x000e220000000800 */
[----:B------:R-:W-:-:S07]  /*07e0*/  FSETP.GT.AND P0, PT, R19, 8.50705917302346158658e+37, PT ;  /* 0x7e8000001300780b */ /* 0x000fce0003f04000 */
[----:B------:R-:W2:Y:S08]  /*07f0*/  MUFU.EX2 R17, R17 ;  /* 0x0000001100117308 */ /* 0x000eb00000000800 */
[----:B------:R-:W3:Y:S08]  /*0800*/  MUFU.EX2 R12, R8 ;  /* 0x00000008000c7308 */ /* 0x000ef00000000800 */
[----:B------:R-:W4:Y:S01]  /*0810*/  MUFU.EX2 R18, R15 ;  /* 0x0000000f00127308 */ /* 0x000f220000000800 */
[----:B------:R-:W-:Y:S01]  /*0820*/  FSETP.GT.AND P1, PT, R4, 8.50705917302346158658e+37, PT ;  /* 0x7e8000000400780b */ /* 0x000fe20003f24000 */
[----:B-1----:R-:W-:Y:S01]  /*0830*/  @!P2 FMUL R13, R13, R13 ;  /* 0x0000000d0d0da220 */ /* 0x002fe20000400000 */
[----:B------:R-:W-:Y:S01]  /*0840*/  FADD R11, R14, 1 ;  /* 0x3f8000000e0b7421 */ /* 0x000fe20000000000 */
[----:B0-----:R-:W-:Y:S01]  /*0850*/  @!P6 FMUL R16, R16, R16 ;  /* 0x000000101010e220 */ /* 0x001fe20000400000 */
[----:B------:R-:W-:Y:S01]  /*0860*/  HFMA2.MMA R14, -RZ, RZ, 1.625, 0 ;  /* 0x3e800000ff0e7435 */ /* 0x000fe200000001ff */
[----:B------:R-:W-:Y:S01]  /*0870*/  FADD R13, R13, 1 ;  /* 0x3f8000000d0d7421 */ /* 0x000fe20000000000 */
[----:B------:R-:W-:Y:S01]  /*0880*/  @P0 FMUL R19, R19, 0.25 ;  /* 0x3e80000013130820 */ /* 0x000fe20000400000 */
[----:B--2---:R-:W-:Y:S01]  /*0890*/  @!P5 FMUL R17, R17, R17 ;  /* 0x000000111111d220 */ /* 0x004fe20000400000 */
[----:B---3--:R-:W-:Y:S01]  /*08a0*/  @!P3 FMUL R12, R12, R12 ;  /* 0x0000000c0c0cb220 */ /* 0x008fe20000400000 */
[----:B------:R-:W-:Y:S01]  /*08b0*/  FADD R20, R16, 1 ;  /* 0x3f80000010147421 */ /* 0x000fe20000000000 */
[----:B------:R-:W-:Y:S01]  /*08c0*/  FSETP.GT.AND P2, PT, R11, 8.50705917302346158658e+37, PT ;  /* 0x7e8000000b00780b */ /* 0x000fe20003f44000 */
[----:B------:R0:W-:Y:S01]  /*08d0*/  MUFU.RCP R8, R19 ;  /* 0x0000001300087308 */ /* 0x0001e20000001000 */
[----:B----4-:R-:W-:Y:S01]  /*08e0*/  @!P4 FMUL R18, R18, R18 ;  /* 0x000000121212c220 */ /* 0x010fe20000400000 */
[----:B------:R-:W-:Y:S01]  /*08f0*/  FADD R16, R17, 1 ;  /* 0x3f80000011107421 */ /* 0x000fe20000000000 */
[----:B------:R-:W-:Y:S01]  /*0900*/  FSETP.GT.AND P6, PT, R13, 8.50705917302346158658e+37, PT ;  /* 0x7e8000000d00780b */ /* 0x000fe20003fc4000 */
[----:B------:R-:W-:Y:S01]  /*0910*/  FADD R17, R12, 1 ;  /* 0x3f8000000c117421 */ /* 0x000fe20000000000 */
[----:B0-----:R-:W-:Y:S01]  /*0920*/  FADD R19, R18, 1 ;  /* 0x3f80000012137421 */ /* 0x001fe20000000000 */
[----:B------:R-:W-:Y:S01]  /*0930*/  @P1 FMUL R4, R4, 0.25 ;  /* 0x3e80000004041820 */ /* 0x000fe20000400000 */
[----:B------:R-:W-:-:S02]  /*0940*/  FSEL R21, R14, 1, P1 ;  /* 0x3f8000000e157808 */ /* 0x000fc40000800000 */
[----:B------:R-:W-:Y:S02]  /*0950*/  FSETP.GT.AND P4, PT, R16, 8.50705917302346158658e+37, PT ;  /* 0x7e8000001000780b */ /* 0x000fe40003f84000 */
[----:B------:R-:W-:Y:S02]  /*0960*/  FSETP.GT.AND P3, PT, R17, 8.50705917302346158658e+37, PT ;  /* 0x7e8000001100780b */ /* 0x000fe40003f64000 */
[----:B------:R-:W-:Y:S02]  /*0970*/  FSETP.GT.AND P1, PT, R19, 8.50705917302346158658e+37, PT ;  /* 0x7e8000001300780b */ /* 0x000fe40003f24000 */
[----:B------:R-:W-:Y:S01]  /*0980*/  FSETP.GT.AND P5, PT, R20, 8.50705917302346158658e+37, PT ;  /* 0x7e8000001400780b */ /* 0x000fe20003fa4000 */
[----:B------:R-:W-:Y:S01]  /*0990*/  @P2 FMUL R11, R11, 0.25 ;  /* 0x3e8000000b0b2820 */ /* 0x000fe20000400000 */
[----:B------:R-:W-:Y:S01]  /*09a0*/  @P6 FMUL R13, R13, 0.25 ;  /* 0x3e8000000d0d6820 */ /* 0x000fe20000400000 */
[----:B------:R-:W0:Y:S04]  /*09b0*/  MUFU.RCP R4, R4 ;  /* 0x0000000400047308 */ /* 0x000e280000001000 */
[----:B------:R-:W-:-:S02]  /*09c0*/  @P4 FMUL R16, R16, 0.25 ;  /* 0x3e80000010104820 */ /* 0x000fc40000400000 */
[----:B------:R-:W-:Y:S02]  /*09d0*/  @P3 FMUL R17, R17, 0.25 ;  /* 0x3e80000011113820 */ /* 0x000fe40000400000 */
[----:B------:R-:W1:Y:S01]  /*09e0*/  MUFU.RCP R11, R11 ;  /* 0x0000000b000b7308 */ /* 0x000e620000001000 */
[----:B------:R-:W-:Y:S01]  /*09f0*/  @P1 FMUL R19, R19, 0.25 ;  /* 0x3e80000013131820 */ /* 0x000fe20000400000 */
[----:B------:R-:W-:-:S06]  /*0a00*/  @P5 FMUL R20, R20, 0.25 ;  /* 0x3e80000014145820 */ /* 0x000fcc0000400000 */
[----:B------:R2:W3:Y:S02]  /*0a10*/  MUFU.RCP R15, R13 ;  /* 0x0000000d000f7308 */ /* 0x0004e40000001000 */
[----:B--2---:R-:W2:Y:S06]  /*0a20*/  LDC.64 R12, c[0x0][0x210] ;  /* 0x00008400ff0c7b82 */ /* 0x004eac0000000a00 */
[----:B------:R4:W5:Y:S01]  /*0a30*/  MUFU.RCP R18, R20 ;  /* 0x0000001400127308 */ /* 0x0009620000001000 */
[C---:B------:R-:W-:Y:S02]  /*0a40*/  FSEL R25, R14.reuse, 1, P0 ;  /* 0x3f8000000e197808 */ /* 0x040fe40000000000 */
[----:B------:R-:W-:-:S05]  /*0a50*/  FSEL R22, R14, 1, P2 ;  /* 0x3f8000000e167808 */ /* 0x000fca0001000000 */
[----:B------:R-:W0:Y:S08]  /*0a60*/  MUFU.RCP R16, R16 ;  /* 0x0000001000107308 */ /* 0x000e300000001000 */
[----:B------:R-:W3:Y:S08]  /*0a70*/  MUFU.RCP R17, R17 ;  /* 0x0000001100117308 */ /* 0x000ef00000001000 */
[----:B------:R-:W2:Y:S01]  /*0a80*/  MUFU.RCP R19, R19 ;  /* 0x0000001300137308 */ /* 0x000ea20000001000 */
[----:B0-----:R-:W-:Y:S01]  /*0a90*/  FMUL R4, R4, R21 ;  /* 0x0000001504047220 */ /* 0x001fe20000400000 */
[----:B------:R-:W-:Y:S01]  /*0aa0*/  FMUL R8, R8, R25 ;  /* 0x0000001908087220 */ /* 0x000fe20000400000 */
[----:B-1----:R-:W-:Y:S01]  /*0ab0*/  FMUL R11, R11, R22 ;  /* 0x000000160b0b7220 */ /* 0x002fe20000400000 */
[----:B----4-:R-:W-:-:S02]  /*0ac0*/  FSEL R20, R14, 1, P6 ;  /* 0x3f8000000e147808 */ /* 0x010fc40003000000 */
[C---:B------:R-:W-:Y:S02]  /*0ad0*/  FSEL R21, R14.reuse, 1, P5 ;  /* 0x3f8000000e157808 */ /* 0x040fe40002800000 */
[C---:B------:R-:W-:Y:S02]  /*0ae0*/  FSEL R25, R14.reuse, 1, P4 ;  /* 0x3f8000000e197808 */ /* 0x040fe40002000000 */
[C---:B------:R-:W-:Y:S02]  /*0af0*/  FSEL R22, R14.reuse, 1, P3 ;  /* 0x3f8000000e167808 */ /* 0x040fe40001800000 */
[----:B------:R-:W-:Y:S01]  /*0b00*/  FSEL R24, R14, 1, P1 ;  /* 0x3f8000000e187808 */ /* 0x000fe20000800000 */
[----:B---3--:R-:W-:Y:S01]  /*0b10*/  FMUL R14, R15, R20 ;  /* 0x000000140f0e7220 */ /* 0x008fe20000400000 */
[----:B-----5:R-:W-:Y:S01]  /*0b20*/  FMUL R15, R18, R21 ;  /* 0x00000015120f7220 */ /* 0x020fe20000400000 */
[----:B------:R-:W-:Y:S01]  /*0b30*/  FMUL R16, R16, R25 ;  /* 0x0000001910107220 */ /* 0x000fe20000400000 */
[----:B------:R-:W-:Y:S01]  /*0b40*/  FMUL R17, R17, R22 ;  /* 0x0000001611117220 */ /* 0x000fe20000400000 */
[----:B--2---:R-:W-:Y:S01]  /*0b50*/  FMUL R24, R19, R24 ;  /* 0x0000001813187220 */ /* 0x004fe20000400000 */
[----:B------:R-:W-:Y:S01]  /*0b60*/  FMUL R5, R5, R8 ;  /* 0x0000000805057220 */ /* 0x000fe20000400000 */
[----:B------:R-:W-:Y:S01]  /*0b70*/  FMUL R6, R6, R11 ;  /* 0x0000000b06067220 */ /* 0x000fe20000400000 */
[----:B------:R-:W-:-:S04]  /*0b80*/  IMAD.WIDE R12, R0, 0x4, R12 ;  /* 0x00000004000c7825 */ /* 0x000fc800078e020c */
[----:B------:R-:W-:Y:S01]  /*0b90*/  FMUL R4, R3, R4 ;  /* 0x0000000403047220 */ /* 0x000fe20000400000 */
[----:B------:R-:W-:Y:S01]  /*0ba0*/  FMUL R7, R7, R14 ;  /* 0x0000000e07077220 */ /* 0x000fe20000400000 */
[----:B------:R-:W-:Y:S01]  /*0bb0*/  FMUL R8, R2, R15 ;  /* 0x0000000f02087220 */ /* 0x000fe20000400000 */
[----:B------:R-:W-:Y:S01]  /*0bc0*/  FMUL R9, R9, R16 ;  /* 0x0000001009097220 */ /* 0x000fe20000400000 */
[----:B------:R-:W-:Y:S01]  /*0bd0*/  FMUL R10, R10, R17 ;  /* 0x000000110a0a7220 */ /* 0x000fe20000400000 */
[----:B------:R-:W-:Y:S01]  /*0be0*/  FMUL R11, R23, R24 ;  /* 0x00000018170b7220 */ /* 0x000fe20000400000 */
[----:B------:R-:W-:Y:S04]  /*0bf0*/  STG.E.128 desc[UR4][R12.64], R4 ;  /* 0x000000040c007986 */ /* 0x000fe8000c101d04 */
[----:B------:R-:W-:Y:S01]  /*0c00*/  STG.E.128 desc[UR4][R12.64+0x800], R8 ;  /* 0x000800080c007986 */ /* 0x000fe2000c101d04 */
[----:B------:R-:W-:Y:S05]  /*0c10*/  EXIT ;  /* 0x000000000000794d */ /* 0x000fea0003800000 */
.L_x_0:
[----:B------:R-:W-:-:S00]  /*0c20*/  BRA `(.L_x_0) ;  /* 0xfffffffc00fc7947 */ /* 0x000fc0000383ffff */
[----:B------:R-:W-:-:S00]  /*0c30*/  NOP ;  /* 0x0000000000007918 */ /* 0x000fc00000000000 */
        /* <DEDUP_REMOVED lines=12> */
.L_x_1:


//--------------------- .nv.constant0.triton_poi_fused_mul_native_group_norm_sigmoid_9 --------------------------
	.section	.nv.constant0.triton_poi_fused_mul_native_group_norm_sigmoid_9,"a",@progbits
	.sectionflags	@""
	.align	4
.nv.constant0.triton_poi_fused_mul_native_group_norm_sigmoid_9:
	.zero		588
